//
// Generated by NVIDIA NVVM Compiler
//
// Compiler Build ID: CL-36424714
// Cuda compilation tools, release 13.0, V13.0.88
// Based on NVVM 20.0.0
//

.version 9.0
.target sm_100
.address_size 64

	// .globl	_Z20numericalIntegrationPfjiffS_
.extern .func  (.param .b32 func_retval0) vprintf
(
	.param .b64 vprintf_param_0,
	.param .b64 vprintf_param_1
)
;
.global .align 1 .b8 $str[7] = {32, 32, 32, 37, 102, 10};

.visible .entry _Z20numericalIntegrationPfjiffS_(
	.param .u64 .ptr .align 1 _Z20numericalIntegrationPfjiffS__param_0,
	.param .u32 _Z20numericalIntegrationPfjiffS__param_1,
	.param .u32 _Z20numericalIntegrationPfjiffS__param_2,
	.param .f32 _Z20numericalIntegrationPfjiffS__param_3,
	.param .f32 _Z20numericalIntegrationPfjiffS__param_4,
	.param .u64 .ptr .align 1 _Z20numericalIntegrationPfjiffS__param_5
)
{
	.local .align 8 .b8 	__local_depot0[8];
	.reg .b64 	%SP;
	.reg .b64 	%SPL;
	.reg .pred 	%p<11>;
	.reg .b32 	%r<55>;
	.reg .b32 	%f<26>;
	.reg .b64 	%rd<39>;
	.reg .b64 	%fd<57>;

	mov.u64 	%SPL, __local_depot0;
	cvta.local.u64 	%SP, %SPL;
	ld.param.u64 	%rd17, [_Z20numericalIntegrationPfjiffS__param_0];
	ld.param.u32 	%r21, [_Z20numericalIntegrationPfjiffS__param_1];
	ld.param.u32 	%r22, [_Z20numericalIntegrationPfjiffS__param_2];
	ld.param.u64 	%rd18, [_Z20numericalIntegrationPfjiffS__param_5];
	cvta.to.global.u64 	%rd1, %rd17;
	cvta.to.global.u64 	%rd2, %rd18;
	add.u64 	%rd19, %SP, 0;
	add.u64 	%rd3, %SPL, 0;
	add.u64 	%rd4, %SPL, 0;
	mov.u32 	%r23, %tid.x;
	mov.u32 	%r24, %ctaid.x;
	mov.u32 	%r25, %ntid.x;
	mad.lo.s32 	%r1, %r24, %r25, %r23;
	setp.ne.s32 	%p1, %r1, 0;
	@%p1 bra 	$L__BB0_2;
	mov.b32 	%r26, 0;
	st.global.u32 	[%rd2], %r26;
$L__BB0_2:
	setp.ge.s32 	%p2, %r1, %r22;
	@%p2 bra 	$L__BB0_16;
	add.s32 	%r2, %r21, 1;
	max.u32 	%r3, %r2, 1;
	and.b32  	%r4, %r3, 3;
	setp.lt.u32 	%p3, %r2, 4;
	mov.b32 	%r50, 0;
	mov.f64 	%fd51, 0d0000000000000000;
	@%p3 bra 	$L__BB0_6;
	and.b32  	%r50, %r3, -4;
	neg.s32 	%r49, %r50;
	add.s64 	%rd35, %rd1, 8;
	mov.f64 	%fd51, 0d0000000000000000;
	mov.u64 	%rd21, $str;
$L__BB0_5:
	ld.global.f32 	%f2, [%rd35+-8];
	cvt.f64.f32 	%fd18, %f2;
	st.local.f64 	[%rd4], %fd18;
	cvta.global.u64 	%rd22, %rd21;
	{ // callseq 0, 0
	.param .b64 param0;
	st.param.b64 	[param0], %rd22;
	.param .b64 param1;
	st.param.b64 	[param1], %rd19;
	.param .b32 retval0;
	call.uni (retval0), 
	vprintf, 
	(
	param0, 
	param1
	);
	ld.param.b32 	%r28, [retval0];
	} // callseq 0
	ld.global.f32 	%f3, [%rd35+-8];
	cvt.f64.f32 	%fd19, %f3;
	add.f64 	%fd20, %fd51, %fd19;
	ld.global.f32 	%f4, [%rd35+-4];
	cvt.f64.f32 	%fd21, %f4;
	st.local.f64 	[%rd4], %fd21;
	{ // callseq 1, 0
	.param .b64 param0;
	st.param.b64 	[param0], %rd22;
	.param .b64 param1;
	st.param.b64 	[param1], %rd19;
	.param .b32 retval0;
	call.uni (retval0), 
	vprintf, 
	(
	param0, 
	param1
	);
	ld.param.b32 	%r30, [retval0];
	} // callseq 1
	ld.global.f32 	%f5, [%rd35+-4];
	cvt.f64.f32 	%fd22, %f5;
	add.f64 	%fd23, %fd20, %fd22;
	ld.global.f32 	%f6, [%rd35];
	cvt.f64.f32 	%fd24, %f6;
	st.local.f64 	[%rd4], %fd24;
	{ // callseq 2, 0
	.param .b64 param0;
	st.param.b64 	[param0], %rd22;
	.param .b64 param1;
	st.param.b64 	[param1], %rd19;
	.param .b32 retval0;
	call.uni (retval0), 
	vprintf, 
	(
	param0, 
	param1
	);
	ld.param.b32 	%r32, [retval0];
	} // callseq 2
	ld.global.f32 	%f7, [%rd35];
	cvt.f64.f32 	%fd25, %f7;
	add.f64 	%fd26, %fd23, %fd25;
	ld.global.f32 	%f8, [%rd35+4];
	cvt.f64.f32 	%fd27, %f8;
	st.local.f64 	[%rd4], %fd27;
	{ // callseq 3, 0
	.param .b64 param0;
	st.param.b64 	[param0], %rd22;
	.param .b64 param1;
	st.param.b64 	[param1], %rd19;
	.param .b32 retval0;
	call.uni (retval0), 
	vprintf, 
	(
	param0, 
	param1
	);
	ld.param.b32 	%r34, [retval0];
	} // callseq 3
	ld.global.f32 	%f9, [%rd35+4];
	cvt.f64.f32 	%fd28, %f9;
	add.f64 	%fd51, %fd26, %fd28;
	add.s32 	%r49, %r49, 4;
	add.s64 	%rd35, %rd35, 16;
	setp.ne.s32 	%p4, %r49, 0;
	@%p4 bra 	$L__BB0_5;
$L__BB0_6:
	setp.eq.s32 	%p5, %r4, 0;
	@%p5 bra 	$L__BB0_9;
	mul.wide.u32 	%rd24, %r50, 4;
	add.s64 	%rd36, %rd1, %rd24;
	neg.s32 	%r51, %r4;
	mov.u64 	%rd25, $str;
$L__BB0_8:
	.pragma "nounroll";
	ld.global.f32 	%f10, [%rd36];
	cvt.f64.f32 	%fd29, %f10;
	st.local.f64 	[%rd4], %fd29;
	cvta.global.u64 	%rd26, %rd25;
	{ // callseq 4, 0
	.param .b64 param0;
	st.param.b64 	[param0], %rd26;
	.param .b64 param1;
	st.param.b64 	[param1], %rd19;
	.param .b32 retval0;
	call.uni (retval0), 
	vprintf, 
	(
	param0, 
	param1
	);
	ld.param.b32 	%r36, [retval0];
	} // callseq 4
	ld.global.f32 	%f11, [%rd36];
	cvt.f64.f32 	%fd30, %f11;
	add.f64 	%fd51, %fd51, %fd30;
	add.s64 	%rd36, %rd36, 4;
	add.s32 	%r51, %r51, 1;
	setp.ne.s32 	%p6, %r51, 0;
	@%p6 bra 	$L__BB0_8;
$L__BB0_9:
	setp.lt.u32 	%p7, %r2, 4;
	cvt.rn.f32.f64 	%f1, %fd51;
	mov.b32 	%r53, 0;
	mov.f64 	%fd56, 0d0000000000000000;
	@%p7 bra 	$L__BB0_12;
	and.b32  	%r53, %r3, -4;
	neg.s32 	%r52, %r53;
	add.s64 	%rd37, %rd1, 8;
	mov.f64 	%fd56, 0d0000000000000000;
	mov.u64 	%rd28, $str;
$L__BB0_11:
	ld.global.f32 	%f12, [%rd37+-8];
	cvt.f64.f32 	%fd34, %f12;
	st.local.f64 	[%rd3], %fd34;
	cvta.global.u64 	%rd29, %rd28;
	{ // callseq 5, 0
	.param .b64 param0;
	st.param.b64 	[param0], %rd29;
	.param .b64 param1;
	st.param.b64 	[param1], %rd19;
	.param .b32 retval0;
	call.uni (retval0), 
	vprintf, 
	(
	param0, 
	param1
	);
	ld.param.b32 	%r39, [retval0];
	} // callseq 5
	ld.global.f32 	%f13, [%rd37+-8];
	cvt.f64.f32 	%fd35, %f13;
	add.f64 	%fd36, %fd56, %fd35;
	ld.global.f32 	%f14, [%rd37+-4];
	cvt.f64.f32 	%fd37, %f14;
	st.local.f64 	[%rd3], %fd37;
	{ // callseq 6, 0
	.param .b64 param0;
	st.param.b64 	[param0], %rd29;
	.param .b64 param1;
	st.param.b64 	[param1], %rd19;
	.param .b32 retval0;
	call.uni (retval0), 
	vprintf, 
	(
	param0, 
	param1
	);
	ld.param.b32 	%r41, [retval0];
	} // callseq 6
	ld.global.f32 	%f15, [%rd37+-4];
	cvt.f64.f32 	%fd38, %f15;
	add.f64 	%fd39, %fd36, %fd38;
	ld.global.f32 	%f16, [%rd37];
	cvt.f64.f32 	%fd40, %f16;
	st.local.f64 	[%rd3], %fd40;
	{ // callseq 7, 0
	.param .b64 param0;
	st.param.b64 	[param0], %rd29;
	.param .b64 param1;
	st.param.b64 	[param1], %rd19;
	.param .b32 retval0;
	call.uni (retval0), 
	vprintf, 
	(
	param0, 
	param1
	);
	ld.param.b32 	%r43, [retval0];
	} // callseq 7
	ld.global.f32 	%f17, [%rd37];
	cvt.f64.f32 	%fd41, %f17;
	add.f64 	%fd42, %fd39, %fd41;
	ld.global.f32 	%f18, [%rd37+4];
	cvt.f64.f32 	%fd43, %f18;
	st.local.f64 	[%rd3], %fd43;
	{ // callseq 8, 0
	.param .b64 param0;
	st.param.b64 	[param0], %rd29;
	.param .b64 param1;
	st.param.b64 	[param1], %rd19;
	.param .b32 retval0;
	call.uni (retval0), 
	vprintf, 
	(
	param0, 
	param1
	);
	ld.param.b32 	%r45, [retval0];
	} // callseq 8
	ld.global.f32 	%f19, [%rd37+4];
	cvt.f64.f32 	%fd44, %f19;
	add.f64 	%fd56, %fd42, %fd44;
	add.s32 	%r52, %r52, 4;
	add.s64 	%rd37, %rd37, 16;
	setp.ne.s32 	%p8, %r52, 0;
	@%p8 bra 	$L__BB0_11;
$L__BB0_12:
	setp.eq.s32 	%p9, %r4, 0;
	@%p9 bra 	$L__BB0_15;
	mul.wide.u32 	%rd31, %r53, 4;
	add.s64 	%rd38, %rd1, %rd31;
	neg.s32 	%r54, %r4;
	mov.u64 	%rd32, $str;
$L__BB0_14:
	.pragma "nounroll";
	ld.global.f32 	%f20, [%rd38];
	cvt.f64.f32 	%fd45, %f20;
	st.local.f64 	[%rd3], %fd45;
	cvta.global.u64 	%rd33, %rd32;
	{ // callseq 9, 0
	.param .b64 param0;
	st.param.b64 	[param0], %rd33;
	.param .b64 param1;
	st.param.b64 	[param1], %rd19;
	.param .b32 retval0;
	call.uni (retval0), 
	vprintf, 
	(
	param0, 
	param1
	);
	ld.param.b32 	%r47, [retval0];
	} // callseq 9
	ld.global.f32 	%f21, [%rd38];
	cvt.f64.f32 	%fd46, %f21;
	add.f64 	%fd56, %fd56, %fd46;
	add.s64 	%rd38, %rd38, 4;
	add.s32 	%r54, %r54, 1;
	setp.ne.s32 	%p10, %r54, 0;
	@%p10 bra 	$L__BB0_14;
$L__BB0_15:
	cvt.rn.f32.f64 	%f22, %fd56;
	add.f32 	%f23, %f1, %f22;
	mul.f32 	%f24, %f23, 0f3F000000;
	atom.global.add.f32 	%f25, [%rd2], %f24;
$L__BB0_16:
	ret;

}


// ===== COMPILED SASS (sm_100) =====

	.target	sm_100

	.elftype	@"ET_EXEC"


//--------------------- .note.nv.tkinfo           --------------------------
	.section	.note.nv.tkinfo,"",@"SHT_NOTE"
	.sectionflags	@"SHF_NOTE_NV_TKINFO"
	.tkinfo
        /*0018*/ 	.word	0x00000002
        /*0030*/ 	.string	""
        /*0030*/ 	.string	"ptxas"
        /*0030*/ 	.string	"Cuda compilation tools, release 13.0, V13.0.88"
        /*0030*/ 	.string	"Build cuda_13.0.r13.0/compiler.36424714_0"
        /*0030*/ 	.string	"-arch sm_100 -m 64 "



//--------------------- .note.nv.cuinfo           --------------------------
	.section	.note.nv.cuinfo,"",@"SHT_NOTE"
	.sectionflags	@"SHF_NOTE_NV_CUINFO"
        /*0018*/ 	.short	0x0002
        /*001a*/ 	.short	0x0064
        /*001c*/ 	.short	0x0082
	.zero		2


//--------------------- .nv.info                  --------------------------
	.section	.nv.info,"",@"SHT_CUDA_INFO"
	.align	4


	//----- nvinfo : EIATTR_REGCOUNT
	.align		4
        /*0000*/ 	.byte	0x04, 0x2f
        /*0002*/ 	.short	(.L_2 - .L_1)
	.align		4
.L_1:
        /*0004*/ 	.word	index@(_Z20numericalIntegrationPfjiffS_)
        /*0008*/ 	.word	0x0000001e


	//----- nvinfo : EIATTR_FRAME_SIZE
	.align		4
.L_2:
        /*000c*/ 	.byte	0x04, 0x11
        /*000e*/ 	.short	(.L_4 - .L_3)
	.align		4
.L_3:
        /*0010*/ 	.word	index@(_Z20numericalIntegrationPfjiffS_)
        /*0014*/ 	.word	0x00000008


	//----- nvinfo : EIATTR_MIN_STACK_SIZE
	.align		4
.L_4:
        /*0018*/ 	.byte	0x04, 0x12
        /*001a*/ 	.short	(.L_6 - .L_5)
	.align		4
.L_5:
        /*001c*/ 	.word	index@(_Z20numericalIntegrationPfjiffS_)
        /*0020*/ 	.word	0x00000008
.L_6:


//--------------------- .nv.compat                --------------------------
	.section	.nv.compat,"",@"SHT_CUDA_COMPAT_INFO"
	.align	4
        /*0000*/ 	.byte	0x02, 0x09, 0x00, 0x00, 0x02, 0x02, 0x01, 0x00, 0x02, 0x05, 0x05, 0x00, 0x03, 0x07, 0x01, 0x01
        /*0010*/ 	.byte	0x02, 0x03, 0x00, 0x00, 0x02, 0x06, 0x01, 0x00, 0x04, 0x0b, 0x08, 0x00, 0x01, 0x00, 0x00, 0x00
        /*0020*/ 	.byte	0x00, 0x00, 0x00, 0x00


//--------------------- .nv.info._Z20numericalIntegrationPfjiffS_ --------------------------
	.section	.nv.info._Z20numericalIntegrationPfjiffS_,"",@"SHT_CUDA_INFO"
	.sectionflags	@""
	.align	4


	//----- nvinfo : EIATTR_CUDA_API_VERSION
	.align		4
        /*0000*/ 	.byte	0x04, 0x37
        /*0002*/ 	.short	(.L_8 - .L_7)
.L_7:
        /*0004*/ 	.word	0x00000082


	//----- nvinfo : EIATTR_KPARAM_INFO
	.align		4
.L_8:
        /*0008*/ 	.byte	0x04, 0x17
        /*000a*/ 	.short	(.L_10 - .L_9)
.L_9:
        /*000c*/ 	.word	0x00000000
        /*0010*/ 	.short	0x0005
        /*0012*/ 	.short	0x0018
        /*0014*/ 	.byte	0x00, 0xf5, 0x21, 0x00


	//----- nvinfo : EIATTR_KPARAM_INFO
	.align		4
.L_10:
        /*0018*/ 	.byte	0x04, 0x17
        /*001a*/ 	.short	(.L_12 - .L_11)
.L_11:
        /*001c*/ 	.word	0x00000000
        /*0020*/ 	.short	0x0004
        /*0022*/ 	.short	0x0014
        /*0024*/ 	.byte	0x00, 0xf0, 0x11, 0x00


	//----- nvinfo : EIATTR_KPARAM_INFO
	.align		4
.L_12:
        /*0028*/ 	.byte	0x04, 0x17
        /*002a*/ 	.short	(.L_14 - .L_13)
.L_13:
        /*002c*/ 	.word	0x00000000
        /*0030*/ 	.short	0x0003
        /*0032*/ 	.short	0x0010
        /*0034*/ 	.byte	0x00, 0xf0, 0x11, 0x00


	//----- nvinfo : EIATTR_KPARAM_INFO
	.align		4
.L_14:
        /*0038*/ 	.byte	0x04, 0x17
        /*003a*/ 	.short	(.L_16 - .L_15)
.L_15:
        /*003c*/ 	.word	0x00000000
        /*0040*/ 	.short	0x0002
        /*0042*/ 	.short	0x000c
        /*0044*/ 	.byte	0x00, 0xf0, 0x11, 0x00


	//----- nvinfo : EIATTR_KPARAM_INFO
	.align		4
.L_16:
        /*0048*/ 	.byte	0x04, 0x17
        /*004a*/ 	.short	(.L_18 - .L_17)
.L_17:
        /*004c*/ 	.word	0x00000000
        /*0050*/ 	.short	0x0001
        /*0052*/ 	.short	0x0008
        /*0054*/ 	.byte	0x00, 0xf0, 0x11, 0x00


	//----- nvinfo : EIATTR_KPARAM_INFO
	.align		4
.L_18:
        /*0058*/ 	.byte	0x04, 0x17
        /*005a*/ 	.short	(.L_20 - .L_19)
.L_19:
        /*005c*/ 	.word	0x00000000
        /*0060*/ 	.short	0x0000
        /*0062*/ 	.short	0x0000
        /*0064*/ 	.byte	0x00, 0xf5, 0x21, 0x00


	//----- nvinfo : EIATTR_SPARSE_MMA_MASK
	.align		4
.L_20:
        /*0068*/ 	.byte	0x03, 0x50
        /*006a*/ 	.short	0x0000


	//----- nvinfo : EIATTR_MAXREG_COUNT
	.align		4
        /*006c*/ 	.byte	0x03, 0x1b
        /*006e*/ 	.short	0x00ff


	//----- nvinfo : EIATTR_EXTERNS
	.align		4
        /*0070*/ 	.byte	0x04, 0x0f
        /*0072*/ 	.short	(.L_22 - .L_21)


	//   ....[0]....
	.align		4
.L_21:
        /*0074*/ 	.word	index@(vprintf)


	//----- nvinfo : EIATTR_MERCURY_ISA_VERSION
	.align		4
.L_22:
        /*0078*/ 	.byte	0x03, 0x5f
        /*007a*/ 	.short	0x0101


	//----- nvinfo : EIATTR_VRC_CTA_INIT_COUNT
	.align		4
        /*007c*/ 	.byte	0x02, 0x4a
	.zero		1
	.zero		1


	//----- nvinfo : EIATTR_SYSCALL_OFFSETS
	.align		4
        /*0080*/ 	.byte	0x04, 0x46
        /*0082*/ 	.short	(.L_24 - .L_23)


	//   ....[0]....
.L_23:
        /*0084*/ 	.word	0x00000360


	//   ....[1]....
        /*0088*/ 	.word	0x00000450


	//   ....[2]....
        /*008c*/ 	.word	0x00000530


	//   ....[3]....
        /*0090*/ 	.word	0x00000610


	//   ....[4]....
        /*0094*/ 	.word	0x00000850


	//   ....[5]....
        /*0098*/ 	.word	0x00000ac0


	//   ....[6]....
        /*009c*/ 	.word	0x00000ba0


	//   ....[7]....
        /*00a0*/ 	.word	0x00000c80


	//   ....[8]....
        /*00a4*/ 	.word	0x00000d60


	//   ....[9]....
        /*00a8*/ 	.word	0x00000f60


	//----- nvinfo : EIATTR_EXIT_INSTR_OFFSETS
	.align		4
.L_24:
        /*00ac*/ 	.byte	0x04, 0x1c
        /*00ae*/ 	.short	(.L_26 - .L_25)


	//   ....[0]....
.L_25:
        /*00b0*/ 	.word	0x00000100


	//   ....[1]....
        /*00b4*/ 	.word	0x00001040


	//----- nvinfo : EIATTR_CRS_STACK_SIZE
	.align		4
.L_26:
        /*00b8*/ 	.byte	0x04, 0x1e
        /*00ba*/ 	.short	(.L_28 - .L_27)
.L_27:
        /*00bc*/ 	.word	0x00000000


	//----- nvinfo : EIATTR_CBANK_PARAM_SIZE
	.align		4
.L_28:
        /*00c0*/ 	.byte	0x03, 0x19
        /*00c2*/ 	.short	0x0020


	//----- nvinfo : EIATTR_PARAM_CBANK
	.align		4
        /*00c4*/ 	.byte	0x04, 0x0a
        /*00c6*/ 	.short	(.L_30 - .L_29)
	.align		4
.L_29:
        /*00c8*/ 	.word	index@(.nv.constant0._Z20numericalIntegrationPfjiffS_)
        /*00cc*/ 	.short	0x0380
        /*00ce*/ 	.short	0x0020


	//----- nvinfo : EIATTR_SW_WAR
	.align		4
.L_30:
        /*00d0*/ 	.byte	0x04, 0x36
        /*00d2*/ 	.short	(.L_32 - .L_31)
.L_31:
        /*00d4*/ 	.word	0x00000008
.L_32:


//--------------------- .nv.callgraph             --------------------------
	.section	.nv.callgraph,"",@"SHT_CUDA_CALLGRAPH"
	.align	4
	.sectionentsize	8
	.align		4
        /*0000*/ 	.word	0x00000000
	.align		4
        /*0004*/ 	.word	0xffffffff
	.align		4
        /*0008*/ 	.word	index@(_Z20numericalIntegrationPfjiffS_)
	.align		4
        /*000c*/ 	.word	index@(vprintf)
	.align		4
        /*0010*/ 	.word	0x00000000
	.align		4
        /*0014*/ 	.word	0xfffffffe
	.align		4
        /*0018*/ 	.word	0x00000000
	.align		4
        /*001c*/ 	.word	0xfffffffd
	.align		4
        /*0020*/ 	.word	0x00000000
	.align		4
        /*0024*/ 	.word	0xfffffffc


//--------------------- .nv.constant4             --------------------------
	.section	.nv.constant4,"a",@progbits
	.align	8
	.align		8
.nv.constant4:
        /*0000*/ 	.dword	vprintf
	.align		8
        /*0008*/ 	.dword	$str


//--------------------- .text._Z20numericalIntegrationPfjiffS_ --------------------------
	.section	.text._Z20numericalIntegrationPfjiffS_,"ax",@progbits
	.align	128
        .global         _Z20numericalIntegrationPfjiffS_
        .type           _Z20numericalIntegrationPfjiffS_,@function
        .size           _Z20numericalIntegrationPfjiffS_,(.L_x_19 - _Z20numericalIntegrationPfjiffS_)
        .other          _Z20numericalIntegrationPfjiffS_,@"STO_CUDA_ENTRY STV_DEFAULT"
_Z20numericalIntegrationPfjiffS_:
.text._Z20numericalIntegrationPfjiffS_:
[----:B------:R-:W0:Y:S01]  /*0000*/  LDC R1, c[0x0][0x37c] ;  /* 0x0000df00ff017b82 */ /* 0x000e220000000800 */
[----:B------:R-:W1:Y:S01]  /*0010*/  S2R R0, SR_TID.X ;  /* 0x0000000000007919 */ /* 0x000e620000002100 */
[----:B------:R-:W2:Y:S06]  /*0020*/  LDCU UR5, c[0x0][0x2fc] ;  /* 0x00005f80ff0577ac */ /* 0x000eac0008000800 */
[----:B------:R-:W1:Y:S01]  /*0030*/  S2UR UR4, SR_CTAID.X ;  /* 0x00000000000479c3 */ /* 0x000e620000002500 */
[----:B0-----:R-:W-:Y:S01]  /*0040*/  VIADD R1, R1, 0xfffffff8 ;  /* 0xfffffff801017836 */ /* 0x001fe20000000000 */
[----:B------:R-:W0:Y:S01]  /*0050*/  LDCU UR6, c[0x0][0x38c] ;  /* 0x00007180ff0677ac */ /* 0x000e220008000800 */
[----:B------:R-:W3:Y:S05]  /*0060*/  LDCU.64 UR36, c[0x0][0x358] ;  /* 0x00006b00ff2477ac */ /* 0x000eea0008000a00 */
[----:B------:R-:W1:Y:S02]  /*0070*/  LDC R3, c[0x0][0x360] ;  /* 0x0000d800ff037b82 */ /* 0x000e640000000800 */
[----:B-1----:R-:W-:Y:S01]  /*0080*/  IMAD R0, R3, UR4, R0 ;  /* 0x0000000403007c24 */ /* 0x002fe2000f8e0200 */
[----:B------:R-:W1:Y:S04]  /*0090*/  LDCU UR4, c[0x0][0x2f8] ;  /* 0x00005f00ff0477ac */ /* 0x000e680008000800 */
[----:B------:R-:W-:-:S02]  /*00a0*/  ISETP.NE.AND P0, PT, R0, RZ, PT ;  /* 0x000000ff0000720c */ /* 0x000fc40003f05270 */
[----:B0-----:R-:W-:-:S11]  /*00b0*/  ISETP.GE.AND P1, PT, R0, UR6, PT ;  /* 0x0000000600007c0c */ /* 0x001fd6000bf26270 */
[----:B------:R-:W3:Y:S01]  /*00c0*/  @!P0 LDC.64 R2, c[0x0][0x398] ;  /* 0x0000e600ff028b82 */ /* 0x000ee20000000a00 */
[----:B-1----:R-:W-:-:S05]  /*00d0*/  IADD3 R24, P2, PT, R1, UR4, RZ ;  /* 0x0000000401187c10 */ /* 0x002fca000ff5e0ff */
[----:B--2---:R-:W-:Y:S01]  /*00e0*/  IMAD.X R23, RZ, RZ, UR5, P2 ;  /* 0x00000005ff177e24 */ /* 0x004fe200090e06ff */
[----:B---3--:R0:W-:Y:S01]  /*00f0*/  @!P0 STG.E desc[UR36][R2.64], RZ ;  /* 0x000000ff02008986 */ /* 0x0081e2000c101924 */
[----:B------:R-:W-:Y:S06]  /*0100*/  @P1 EXIT ;  /* 0x000000000000194d */ /* 0x000fec0003800000 */
[----:B------:R-:W1:Y:S01]  /*0110*/  LDCU UR39, c[0x0][0x388] ;  /* 0x00007100ff2777ac */ /* 0x000e620008000800 */
[----:B------:R-:W-:Y:S01]  /*0120*/  CS2R R26, SRZ ;  /* 0x00000000001a7805 */ /* 0x000fe2000001ff00 */
[----:B------:R-:W2:Y:S01]  /*0130*/  LDCU.64 UR6, c[0x0][0x380] ;  /* 0x00007000ff0677ac */ /* 0x000ea20008000a00 */
[----:B------:R-:W-:Y:S01]  /*0140*/  UMOV UR4, 0x8 ;  /* 0x0000000800047882 */ /* 0x000fe20000000000 */
[----:B------:R-:W-:Y:S01]  /*0150*/  UMOV UR5, 0x0 ;  /* 0x0000000000057882 */ /* 0x000fe20000000000 */
[----:B------:R-:W-:Y:S01]  /*0160*/  UMOV UR38, URZ ;  /* 0x000000ff00267c82 */ /* 0x000fe20008000000 */
[----:B-1----:R-:W-:-:S04]  /*0170*/  UIADD3 UR39, UPT, UPT, UR39, 0x1, URZ ;  /* 0x0000000127277890 */ /* 0x002fc8000fffe0ff */
[----:B------:R-:W-:Y:S02]  /*0180*/  UISETP.LT.U32.AND UP0, UPT, UR39, 0x1, UPT ;  /* 0x000000012700788c */ /* 0x000fe4000bf01070 */
[----:B--2---:R-:W-:Y:S02]  /*0190*/  UIMAD.WIDE.U32 UR4, UR6, 0x1, UR4 ;  /* 0x00000001060478a5 */ /* 0x004fe4000f8e0004 */
[----:B------:R-:W-:Y:S02]  /*01a0*/  USEL UR40, UR39, 0x1, !UP0 ;  /* 0x0000000127287887 */ /* 0x000fe4000c000000 */
[----:B------:R-:W-:Y:S02]  /*01b0*/  UISETP.GE.U32.AND UP0, UPT, UR39, 0x4, UPT ;  /* 0x000000042700788c */ /* 0x000fe4000bf06070 */
[----:B------:R-:W-:-:S07]  /*01c0*/  ULOP3.LUT UR41, UR40, 0x3, URZ, 0xc0, !UPT ;  /* 0x0000000328297892 */ /* 0x000fce000f8ec0ff */
[----:B------:R-:W-:Y:S05]  /*01d0*/  BRA.U !UP0, `(.L_x_0) ;  /* 0x0000000508307547 */ /* 0x000fea000b800000 */
[----:B------:R-:W-:Y:S01]  /*01e0*/  ULOP3.LUT UR38, UR40, 0xfffffffc, URZ, 0xc0, !UPT ;  /* 0xfffffffc28267892 */ /* 0x000fe2000f8ec0ff */
[----:B0-----:R-:W-:Y:S01]  /*01f0*/  IMAD.U32 R2, RZ, RZ, UR4 ;  /* 0x00000004ff027e24 */ /* 0x001fe2000f8e00ff */
[----:B------:R-:W-:Y:S01]  /*0200*/  UIADD3 UR6, UPT, UPT, UR5, UR7, URZ ;  /* 0x0000000705067290 */ /* 0x000fe2000fffe0ff */
[----:B------:R-:W-:Y:S01]  /*0210*/  BSSY.RECONVERGENT B6, `(.L_x_0) ;  /* 0x0000048000067945 */ /* 0x000fe20003800200 */
[----:B------:R-:W-:Y:S01]  /*0220*/  UIADD3 UR4, UPT, UPT, -UR38, URZ, URZ ;  /* 0x000000ff26047290 */ /* 0x000fe2000fffe1ff */
[----:B------:R-:W-:Y:S01]  /*0230*/  IMAD.MOV.U32 R18, RZ, RZ, R2 ;  /* 0x000000ffff127224 */ /* 0x000fe200078e0002 */
[----:B------:R-:W-:Y:S02]  /*0240*/  MOV R3, UR5 ;  /* 0x0000000500037c02 */ /* 0x000fe40008000f00 */
[----:B------:R-:W-:Y:S01]  /*0250*/  CS2R R26, SRZ ;  /* 0x00000000001a7805 */ /* 0x000fe2000001ff00 */
[----:B------:R-:W-:Y:S02]  /*0260*/  IMAD.U32 R19, RZ, RZ, UR6 ;  /* 0x00000006ff137e24 */ /* 0x000fe4000f8e00ff */
[----:B------:R-:W-:-:S07]  /*0270*/  IMAD.U32 R2, RZ, RZ, UR4 ;  /* 0x00000004ff027e24 */ /* 0x000fce000f8e00ff */
.L_x_5:
[----:B------:R-:W2:Y:S01]  /*0280*/  LDG.E R0, desc[UR36][R18.64+-0x8] ;  /* 0xfffff82412007981 */ /* 0x000ea2000c1e1900 */
[----:B------:R-:W-:Y:S01]  /*0290*/  MOV R8, 0x0 ;  /* 0x0000000000087802 */ /* 0x000fe20000000f00 */
[----:B------:R-:W0:Y:S01]  /*02a0*/  LDCU.64 UR4, c[0x4][0x8] ;  /* 0x01000100ff0477ac */ /* 0x000e220008000a00 */
[----:B------:R-:W-:Y:S01]  /*02b0*/  IADD3 R2, PT, PT, R2, 0x4, RZ ;  /* 0x0000000402027810 */ /* 0x000fe20007ffe0ff */
[----:B------:R-:W-:Y:S01]  /*02c0*/  IMAD.MOV.U32 R6, RZ, RZ, R24 ;  /* 0x000000ffff067224 */ /* 0x000fe200078e0018 */
[----:B------:R-:W-:Y:S02]  /*02d0*/  MOV R7, R23 ;  /* 0x0000001700077202 */ /* 0x000fe40000000f00 */
[----:B------:R-:W1:Y:S01]  /*02e0*/  LDC.64 R8, c[0x4][R8] ;  /* 0x0100000008087b82 */ /* 0x000e620000000a00 */
[----:B------:R-:W-:-:S04]  /*02f0*/  ISETP.NE.AND P0, PT, R2, RZ, PT ;  /* 0x000000ff0200720c */ /* 0x000fc80003f05270 */
[----:B------:R-:W-:Y:S01]  /*0300*/  P2R R25, PR, RZ, 0x1 ;  /* 0x00000001ff197803 */ /* 0x000fe20000000000 */
[----:B0-----:R-:W-:Y:S02]  /*0310*/  IMAD.U32 R4, RZ, RZ, UR4 ;  /* 0x00000004ff047e24 */ /* 0x001fe4000f8e00ff */
[----:B------:R-:W-:Y:S01]  /*0320*/  IMAD.U32 R5, RZ, RZ, UR5 ;  /* 0x00000005ff057e24 */ /* 0x000fe2000f8e00ff */
[----:B--2---:R-:W0:Y:S02]  /*0330*/  F2F.F64.F32 R10, R0 ;  /* 0x00000000000a7310 */ /* 0x004e240000201800 */
[----:B01----:R0:W-:Y:S04]  /*0340*/  STL.64 [R1], R10 ;  /* 0x0000000a01007387 */ /* 0x0031e80000100a00 */
[----:B------:R-:W-:-:S07]  /*0350*/  LEPC R20, `(.L_x_1) ;  /* 0x000000001014794e */ /* 0x000fce0000000000 */
[----:B0-----:R-:W-:Y:S05]  /*0360*/  CALL.ABS.NOINC R8 ;  /* 0x0000000008007343 */ /* 0x001fea0003c00000 */
.L_x_1:
[----:B------:R-:W2:Y:S04]  /*0370*/  LDG.E R3, desc[UR36][R18.64+-0x4] ;  /* 0xfffffc2412037981 */ /* 0x000ea8000c1e1900 */
[----:B------:R-:W3:Y:S01]  /*0380*/  LDG.E R0, desc[UR36][R18.64+-0x8] ;  /* 0xfffff82412007981 */ /* 0x000ee2000c1e1900 */
[----:B------:R-:W-:Y:S01]  /*0390*/  MOV R22, 0x0 ;  /* 0x0000000000167802 */ /* 0x000fe20000000f00 */
[----:B------:R-:W0:Y:S01]  /*03a0*/  LDCU.64 UR4, c[0x4][0x8] ;  /* 0x01000100ff0477ac */ /* 0x000e220008000a00 */
[----:B------:R-:W-:Y:S01]  /*03b0*/  IMAD.MOV.U32 R6, RZ, RZ, R24 ;  /* 0x000000ffff067224 */ /* 0x000fe200078e0018 */
[----:B------:R-:W-:Y:S01]  /*03c0*/  MOV R7, R23 ;  /* 0x0000001700077202 */ /* 0x000fe20000000f00 */
[----:B------:R1:W4:Y:S01]  /*03d0*/  LDC.64 R8, c[0x4][R22] ;  /* 0x0100000016087b82 */ /* 0x0003220000000a00 */
[----:B0-----:R-:W-:-:S02]  /*03e0*/  IMAD.U32 R4, RZ, RZ, UR4 ;  /* 0x00000004ff047e24 */ /* 0x001fc4000f8e00ff */
[----:B------:R-:W-:Y:S01]  /*03f0*/  IMAD.U32 R5, RZ, RZ, UR5 ;  /* 0x00000005ff057e24 */ /* 0x000fe2000f8e00ff */
[----:B--2---:R-:W0:Y:S08]  /*0400*/  F2F.F64.F32 R10, R3 ;  /* 0x00000003000a7310 */ /* 0x004e300000201800 */
[----:B---3--:R-:W2:Y:S01]  /*0410*/  F2F.F64.F32 R16, R0 ;  /* 0x0000000000107310 */ /* 0x008ea20000201800 */
[----:B0-----:R1:W-:Y:S01]  /*0420*/  STL.64 [R1], R10 ;  /* 0x0000000a01007387 */ /* 0x0013e20000100a00 */
[----:B--2-4-:R-:W-:-:S11]  /*0430*/  DADD R16, R16, R26 ;  /* 0x0000000010107229 */ /* 0x014fd6000000001a */
[----:B------:R-:W-:-:S07]  /*0440*/  LEPC R20, `(.L_x_2) ;  /* 0x000000001014794e */ /* 0x000fce0000000000 */
[----:B-1----:R-:W-:Y:S05]  /*0450*/  CALL.ABS.NOINC R8 ;  /* 0x0000000008007343 */ /* 0x002fea0003c00000 */
.L_x_2:
[----:B------:R-:W2:Y:S04]  /*0460*/  LDG.E R3, desc[UR36][R18.64] ;  /* 0x0000002412037981 */ /* 0x000ea8000c1e1900 */
[----:B------:R-:W3:Y:S01]  /*0470*/  LDG.E R0, desc[UR36][R18.64+-0x4] ;  /* 0xfffffc2412007981 */ /* 0x000ee2000c1e1900 */
[----:B------:R0:W1:Y:S01]  /*0480*/  LDC.64 R8, c[0x4][R22] ;  /* 0x0100000016087b82 */ /* 0x0000620000000a00 */
[----:B------:R-:W4:Y:S01]  /*0490*/  LDCU.64 UR4, c[0x4][0x8] ;  /* 0x01000100ff0477ac */ /* 0x000f220008000a00 */
[----:B------:R-:W-:Y:S01]  /*04a0*/  IMAD.MOV.U32 R6, RZ, RZ, R24 ;  /* 0x000000ffff067224 */ /* 0x000fe200078e0018 */
[----:B------:R-:W-:Y:S01]  /*04b0*/  MOV R7, R23 ;  /* 0x0000001700077202 */ /* 0x000fe20000000f00 */
[----:B--2---:R-:W2:Y:S08]  /*04c0*/  F2F.F64.F32 R10, R3 ;  /* 0x00000003000a7310 */ /* 0x004eb00000201800 */
[----:B---3--:R-:W3:Y:S01]  /*04d0*/  F2F.F64.F32 R4, R0 ;  /* 0x0000000000047310 */ /* 0x008ee20000201800 */
[----:B--2---:R0:W-:Y:S01]  /*04e0*/  STL.64 [R1], R10 ;  /* 0x0000000a01007387 */ /* 0x0041e20000100a00 */
[----:B---3--:R-:W-:Y:S01]  /*04f0*/  DADD R16, R16, R4 ;  /* 0x0000000010107229 */ /* 0x008fe20000000004 */
[----:B----4-:R-:W-:-:S02]  /*0500*/  IMAD.U32 R4, RZ, RZ, UR4 ;  /* 0x00000004ff047e24 */ /* 0x010fc4000f8e00ff */
[----:B-1----:R-:W-:-:S08]  /*0510*/  IMAD.U32 R5, RZ, RZ, UR5 ;  /* 0x00000005ff057e24 */ /* 0x002fd0000f8e00ff */
[----:B------:R-:W-:-:S07]  /*0520*/  LEPC R20, `(.L_x_3) ;  /* 0x000000001014794e */ /* 0x000fce0000000000 */
[----:B0-----:R-:W-:Y:S05]  /*0530*/  CALL.ABS.NOINC R8 ;  /* 0x0000000008007343 */ /* 0x001fea0003c00000 */
.L_x_3:
        /* <DEDUP_REMOVED lines=14> */
.L_x_4:
[----:B------:R0:W2:Y:S01]  /*0620*/  LDG.E R0, desc[UR36][R18.64+0x4] ;  /* 0x0000042412007981 */ /* 0x0000a2000c1e1900 */
[----:B------:R-:W-:Y:S02]  /*0630*/  ISETP.NE.AND P6, PT, R25, RZ, PT ;  /* 0x000000ff1900720c */ /* 0x000fe40003fc5270 */
[----:B0-----:R-:W-:-:S05]  /*0640*/  IADD3 R18, P0, PT, R18, 0x10, RZ ;  /* 0x0000001012127810 */ /* 0x001fca0007f1e0ff */
[----:B------:R-:W-:Y:S01]  /*0650*/  IMAD.X R19, RZ, RZ, R19, P0 ;  /* 0x000000ffff137224 */ /* 0x000fe200000e0613 */
[----:B--2---:R-:W0:Y:S02]  /*0660*/  F2F.F64.F32 R26, R0 ;  /* 0x00000000001a7310 */ /* 0x004e240000201800 */
[----:B0-----:R-:W-:-:S03]  /*0670*/  DADD R26, R16, R26 ;  /* 0x00000000101a7229 */ /* 0x001fc6000000001a */
[----:B------:R-:W-:Y:S08]  /*0680*/  @P6 BRA `(.L_x_5) ;  /* 0xfffffff800fc6947 */ /* 0x000ff0000383ffff */
[----:B------:R-:W-:Y:S05]  /*0690*/  BSYNC.RECONVERGENT B6 ;  /* 0x0000000000067941 */ /* 0x000fea0003800200 */
.L_x_0:
[----:B------:R-:W-:-:S09]  /*06a0*/  UISETP.NE.AND UP0, UPT, UR41, URZ, UPT ;  /* 0x000000ff2900728c */ /* 0x000fd2000bf05270 */
[----:B------:R-:W-:Y:S05]  /*06b0*/  BRA.U !UP0, `(.L_x_6) ;  /* 0x0000000108887547 */ /* 0x000fea000b800000 */
[----:B------:R-:W1:Y:S01]  /*06c0*/  LDCU.64 UR4, c[0x0][0x380] ;  /* 0x00007000ff0477ac */ /* 0x000e620008000a00 */
[----:B------:R-:W-:Y:S01]  /*06d0*/  BSSY.RECONVERGENT B6, `(.L_x_6) ;  /* 0x0000020000067945 */ /* 0x000fe20003800200 */
[----:B------:R-:W-:Y:S02]  /*06e0*/  UIADD3 UR6, UPT, UPT, -UR41, URZ, URZ ;  /* 0x000000ff29067290 */ /* 0x000fe4000fffe1ff */
[----:B-1----:R-:W-:-:S06]  /*06f0*/  UIMAD.WIDE.U32 UR4, UR38, 0x4, UR4 ;  /* 0x00000004260478a5 */ /* 0x002fcc000f8e0004 */
[----:B------:R-:W-:Y:S01]  /*0700*/  IMAD.U32 R4, RZ, RZ, UR4 ;  /* 0x00000004ff047e24 */ /* 0x000fe2000f8e00ff */
[----:B0-----:R-:W-:Y:S01]  /*0710*/  MOV R2, UR4 ;  /* 0x0000000400027c02 */ /* 0x001fe20008000f00 */
[----:B------:R-:W-:Y:S02]  /*0720*/  IMAD.U32 R5, RZ, RZ, UR5 ;  /* 0x00000005ff057e24 */ /* 0x000fe4000f8e00ff */
[----:B------:R-:W-:Y:S02]  /*0730*/  IMAD.U32 R3, RZ, RZ, UR5 ;  /* 0x00000005ff037e24 */ /* 0x000fe4000f8e00ff */
[----:B------:R-:W-:Y:S02]  /*0740*/  IMAD.U32 R2, RZ, RZ, UR6 ;  /* 0x00000006ff027e24 */ /* 0x000fe4000f8e00ff */
[----:B------:R-:W-:-:S07]  /*0750*/  IMAD.MOV.U32 R16, RZ, RZ, R4 ;  /* 0x000000ffff107224 */ /* 0x000fce00078e0004 */
.L_x_8:
[----:B------:R-:W-:Y:S01]  /*0760*/  MOV R17, R3 ;  /* 0x0000000300117202 */ /* 0x000fe20000000f00 */
[----:B------:R-:W0:Y:S04]  /*0770*/  LDCU.64 UR4, c[0x4][0x8] ;  /* 0x01000100ff0477ac */ /* 0x000e280008000a00 */
[----:B------:R-:W2:Y:S01]  /*0780*/  LDG.E R0, desc[UR36][R16.64] ;  /* 0x0000002410007981 */ /* 0x000ea2000c1e1900 */
[----:B------:R-:W-:Y:S01]  /*0790*/  MOV R8, 0x0 ;  /* 0x0000000000087802 */ /* 0x000fe20000000f00 */
[----:B------:R-:W-:Y:S01]  /*07a0*/  VIADD R2, R2, 0x1 ;  /* 0x0000000102027836 */ /* 0x000fe20000000000 */
[----:B------:R-:W-:Y:S01]  /*07b0*/  MOV R6, R24 ;  /* 0x0000001800067202 */ /* 0x000fe20000000f00 */
[----:B------:R-:W-:-:S03]  /*07c0*/  IMAD.MOV.U32 R7, RZ, RZ, R23 ;  /* 0x000000ffff077224 */ /* 0x000fc600078e0017 */
        /* <DEDUP_REMOVED lines=9> */
.L_x_7:
        /* <DEDUP_REMOVED lines=8> */
.L_x_6:
[----:B------:R1:W2:Y:S01]  /*08e0*/  F2F.F32.F64 R26, R26 ;  /* 0x0000001a001a7310 */ /* 0x0002a20000301000 */
[----:B------:R-:W-:Y:S01]  /*08f0*/  UISETP.GE.U32.AND UP0, UPT, UR39, 0x4, UPT ;  /* 0x000000042700788c */ /* 0x000fe2000bf06070 */
[----:B------:R-:W-:Y:S01]  /*0900*/  IMAD.MOV.U32 R25, RZ, RZ, RZ ;  /* 0x000000ffff197224 */ /* 0x000fe200078e00ff */
[----:B------:R-:W-:-:S07]  /*0910*/  CS2R R16, SRZ ;  /* 0x0000000000107805 */ /* 0x000fce000001ff00 */
[----:B-1----:R-:W-:Y:S05]  /*0920*/  BRA.U !UP0, `(.L_x_9) ;  /* 0x0000000508307547 */ /* 0x002fea000b800000 */
[----:B------:R-:W1:Y:S01]  /*0930*/  LDCU.64 UR4, c[0x0][0x380] ;  /* 0x00007000ff0477ac */ /* 0x000e620008000a00 */
[----:B------:R-:W-:Y:S01]  /*0940*/  BSSY.RECONVERGENT B6, `(.L_x_9) ;  /* 0x000004a000067945 */ /* 0x000fe20003800200 */
[----:B------:R-:W-:Y:S01]  /*0950*/  CS2R R16, SRZ ;  /* 0x0000000000107805 */ /* 0x000fe2000001ff00 */
[----:B------:R-:W-:-:S04]  /*0960*/  ULOP3.LUT UR6, UR40, 0xfffffffc, URZ, 0xc0, !UPT ;  /* 0xfffffffc28067892 */ /* 0x000fc8000f8ec0ff */
[----:B------:R-:W-:Y:S02]  /*0970*/  UIADD3 UR7, UPT, UPT, -UR6, URZ, URZ ;  /* 0x000000ff06077290 */ /* 0x000fe4000fffe1ff */
[----:B------:R-:W-:-:S04]  /*0980*/  MOV R25, UR6 ;  /* 0x0000000600197c02 */ /* 0x000fc80008000f00 */
[----:B------:R-:W-:Y:S01]  /*0990*/  IMAD.U32 R22, RZ, RZ, UR7 ;  /* 0x00000007ff167e24 */ /* 0x000fe2000f8e00ff */
[----:B-1----:R-:W-:-:S04]  /*09a0*/  UIADD3 UR4, UP0, UPT, UR4, 0x8, URZ ;  /* 0x0000000804047890 */ /* 0x002fc8000ff1e0ff */
[----:B------:R-:W-:Y:S02]  /*09b0*/  UIADD3.X UR5, UPT, UPT, URZ, UR5, URZ, UP0, !UPT ;  /* 0x00000005ff057290 */ /* 0x000fe400087fe4ff */
[----:B------:R-:W-:-:S04]  /*09c0*/  IMAD.U32 R18, RZ, RZ, UR4 ;  /* 0x00000004ff127e24 */ /* 0x000fc8000f8e00ff */
[----:B------:R-:W-:-:S07]  /*09d0*/  IMAD.U32 R19, RZ, RZ, UR5 ;  /* 0x00000005ff137e24 */ /* 0x000fce000f8e00ff */
.L_x_14:
[----:B------:R-:W3:Y:S01]  /*09e0*/  LDG.E R0, desc[UR36][R18.64+-0x8] ;  /* 0xfffff82412007981 */ /* 0x000ee2000c1e1900 */
[----:B0-----:R-:W-:Y:S01]  /*09f0*/  MOV R2, 0x0 ;  /* 0x0000000000027802 */ /* 0x001fe20000000f00 */
[----:B------:R-:W0:Y:S01]  /*0a00*/  LDCU.64 UR4, c[0x4][0x8] ;  /* 0x01000100ff0477ac */ /* 0x000e220008000a00 */
[----:B------:R-:W-:Y:S01]  /*0a10*/  IADD3 R22, PT, PT, R22, 0x4, RZ ;  /* 0x0000000416167810 */ /* 0x000fe20007ffe0ff */
[----:B------:R-:W-:Y:S01]  /*0a20*/  IMAD.MOV.U32 R6, RZ, RZ, R24 ;  /* 0x000000ffff067224 */ /* 0x000fe200078e0018 */
[----:B------:R1:W4:Y:S01]  /*0a30*/  LDC.64 R8, c[0x4][R2] ;  /* 0x0100000002087b82 */ /* 0x0003220000000a00 */
[----:B------:R-:W-:Y:S02]  /*0a40*/  MOV R7, R23 ;  /* 0x0000001700077202 */ /* 0x000fe40000000f00 */
[----:B------:R-:W-:-:S04]  /*0a50*/  ISETP.NE.AND P0, PT, R22, RZ, PT ;  /* 0x000000ff1600720c */ /* 0x000fc80003f05270 */
[----:B------:R-:W-:Y:S01]  /*0a60*/  P2R R27, PR, RZ, 0x1 ;  /* 0x00000001ff1b7803 */ /* 0x000fe20000000000 */
[----:B0-----:R-:W-:Y:S02]  /*0a70*/  IMAD.U32 R4, RZ, RZ, UR4 ;  /* 0x00000004ff047e24 */ /* 0x001fe4000f8e00ff */
[----:B------:R-:W-:Y:S01]  /*0a80*/  IMAD.U32 R5, RZ, RZ, UR5 ;  /* 0x00000005ff057e24 */ /* 0x000fe2000f8e00ff */
[----:B---3--:R-:W0:Y:S02]  /*0a90*/  F2F.F64.F32 R10, R0 ;  /* 0x00000000000a7310 */ /* 0x008e240000201800 */
[----:B0---4-:R1:W-:Y:S04]  /*0aa0*/  STL.64 [R1], R10 ;  /* 0x0000000a01007387 */ /* 0x0113e80000100a00 */
[----:B------:R-:W-:-:S07]  /*0ab0*/  LEPC R20, `(.L_x_10) ;  /* 0x000000001014794e */ /* 0x000fce0000000000 */
[----:B-12---:R-:W-:Y:S05]  /*0ac0*/  CALL.ABS.NOINC R8 ;  /* 0x0000000008007343 */ /* 0x006fea0003c00000 */
.L_x_10:
[----:B------:R-:W2:Y:S04]  /*0ad0*/  LDG.E R3, desc[UR36][R18.64+-0x4] ;  /* 0xfffffc2412037981 */ /* 0x000ea8000c1e1900 */
[----:B------:R-:W3:Y:S01]  /*0ae0*/  LDG.E R0, desc[UR36][R18.64+-0x8] ;  /* 0xfffff82412007981 */ /* 0x000ee2000c1e1900 */
[----:B------:R0:W1:Y:S01]  /*0af0*/  LDC.64 R8, c[0x4][R2] ;  /* 0x0100000002087b82 */ /* 0x0000620000000a00 */
[----:B------:R-:W4:Y:S01]  /*0b00*/  LDCU.64 UR4, c[0x4][0x8] ;  /* 0x01000100ff0477ac */ /* 0x000f220008000a00 */
[----:B------:R-:W-:Y:S01]  /*0b10*/  MOV R6, R24 ;  /* 0x0000001800067202 */ /* 0x000fe20000000f00 */
[----:B------:R-:W-:Y:S01]  /*0b20*/  IMAD.MOV.U32 R7, RZ, RZ, R23 ;  /* 0x000000ffff077224 */ /* 0x000fe200078e0017 */
        /* <DEDUP_REMOVED lines=8> */
.L_x_11:
[----:B------:R-:W2:Y:S04]  /*0bb0*/  LDG.E R3, desc[UR36][R18.64] ;  /* 0x0000002412037981 */ /* 0x000ea8000c1e1900 */
[----:B------:R-:W3:Y:S01]  /*0bc0*/  LDG.E R0, desc[UR36][R18.64+-0x4] ;  /* 0xfffffc2412007981 */ /* 0x000ee2000c1e1900 */
[----:B------:R0:W1:Y:S01]  /*0bd0*/  LDC.64 R8, c[0x4][R2] ;  /* 0x0100000002087b82 */ /* 0x0000620000000a00 */
[----:B------:R-:W4:Y:S01]  /*0be0*/  LDCU.64 UR4, c[0x4][0x8] ;  /* 0x01000100ff0477ac */ /* 0x000f220008000a00 */
[----:B------:R-:W-:Y:S02]  /*0bf0*/  IMAD.MOV.U32 R6, RZ, RZ, R24 ;  /* 0x000000ffff067224 */ /* 0x000fe400078e0018 */
[----:B------:R-:W-:Y:S01]  /*0c00*/  IMAD.MOV.U32 R7, RZ, RZ, R23 ;  /* 0x000000ffff077224 */ /* 0x000fe200078e0017 */
[----:B--2---:R-:W2:Y:S08]  /*0c10*/  F2F.F64.F32 R10, R3 ;  /* 0x00000003000a7310 */ /* 0x004eb00000201800 */
[----:B---3--:R-:W3:Y:S01]  /*0c20*/  F2F.F64.F32 R4, R0 ;  /* 0x0000000000047310 */ /* 0x008ee20000201800 */
[----:B--2---:R0:W-:Y:S01]  /*0c30*/  STL.64 [R1], R10 ;  /* 0x0000000a01007387 */ /* 0x0041e20000100a00 */
[----:B---3--:R-:W-:Y:S01]  /*0c40*/  DADD R16, R16, R4 ;  /* 0x0000000010107229 */ /* 0x008fe20000000004 */
[----:B----4-:R-:W-:Y:S01]  /*0c50*/  IMAD.U32 R4, RZ, RZ, UR4 ;  /* 0x00000004ff047e24 */ /* 0x010fe2000f8e00ff */
[----:B-1----:R-:W-:-:S09]  /*0c60*/  MOV R5, UR5 ;  /* 0x0000000500057c02 */ /* 0x002fd20008000f00 */
[----:B------:R-:W-:-:S07]  /*0c70*/  LEPC R20, `(.L_x_12) ;  /* 0x000000001014794e */ /* 0x000fce0000000000 */
[----:B0-----:R-:W-:Y:S05]  /*0c80*/  CALL.ABS.NOINC R8 ;  /* 0x0000000008007343 */ /* 0x001fea0003c00000 */
.L_x_12:
[----:B------:R-:W2:Y:S04]  /*0c90*/  LDG.E R8, desc[UR36][R18.64+0x4] ;  /* 0x0000042412087981 */ /* 0x000ea8000c1e1900 */
[----:B------:R-:W3:Y:S01]  /*0ca0*/  LDG.E R0, desc[UR36][R18.64] ;  /* 0x0000002412007981 */ /* 0x000ee2000c1e1900 */
[----:B------:R-:W0:Y:S01]  /*0cb0*/  LDC.64 R2, c[0x4][R2] ;  /* 0x0100000002027b82 */ /* 0x000e220000000a00 */
[----:B------:R-:W1:Y:S01]  /*0cc0*/  LDCU.64 UR4, c[0x4][0x8] ;  /* 0x01000100ff0477ac */ /* 0x000e620008000a00 */
[----:B------:R-:W-:Y:S01]  /*0cd0*/  IMAD.MOV.U32 R6, RZ, RZ, R24 ;  /* 0x000000ffff067224 */ /* 0x000fe200078e0018 */
[----:B------:R-:W-:Y:S01]  /*0ce0*/  MOV R7, R23 ;  /* 0x0000001700077202 */ /* 0x000fe20000000f00 */
[----:B--2---:R-:W2:Y:S08]  /*0cf0*/  F2F.F64.F32 R8, R8 ;  /* 0x0000000800087310 */ /* 0x004eb00000201800 */
[----:B---3--:R-:W3:Y:S01]  /*0d00*/  F2F.F64.F32 R4, R0 ;  /* 0x0000000000047310 */ /* 0x008ee20000201800 */
[----:B--2---:R2:W-:Y:S01]  /*0d10*/  STL.64 [R1], R8 ;  /* 0x0000000801007387 */ /* 0x0045e20000100a00 */
[----:B---3--:R-:W-:Y:S01]  /*0d20*/  DADD R16, R16, R4 ;  /* 0x0000000010107229 */ /* 0x008fe20000000004 */
[----:B-1----:R-:W-:Y:S01]  /*0d30*/  MOV R4, UR4 ;  /* 0x0000000400047c02 */ /* 0x002fe20008000f00 */
[----:B0-----:R-:W-:-:S09]  /*0d40*/  IMAD.U32 R5, RZ, RZ, UR5 ;  /* 0x00000005ff057e24 */ /* 0x001fd2000f8e00ff */
[----:B------:R-:W-:-:S07]  /*0d50*/  LEPC R20, `(.L_x_13) ;  /* 0x000000001014794e */ /* 0x000fce0000000000 */
[----:B--2---:R-:W-:Y:S05]  /*0d60*/  CALL.ABS.NOINC R2 ;  /* 0x0000000002007343 */ /* 0x004fea0003c00000 */
.L_x_13:
        /* <DEDUP_REMOVED lines=8> */
.L_x_9:
[----:B------:R-:W-:-:S09]  /*0df0*/  UISETP.NE.AND UP0, UPT, UR41, URZ, UPT ;  /* 0x000000ff2900728c */ /* 0x000fd2000bf05270 */
[----:B------:R-:W-:Y:S05]  /*0e00*/  BRA.U !UP0, `(.L_x_15) ;  /* 0x0000000108787547 */ /* 0x000fea000b800000 */
[----:B0-----:R-:W0:Y:S01]  /*0e10*/  LDC.64 R2, c[0x0][0x380] ;  /* 0x0000e000ff027b82 */ /* 0x001e220000000a00 */
[----:B------:R-:W-:Y:S01]  /*0e20*/  UIADD3 UR4, UPT, UPT, -UR41, URZ, URZ ;  /* 0x000000ff29047290 */ /* 0x000fe2000fffe1ff */
[----:B------:R-:W-:Y:S05]  /*0e30*/  BSSY.RECONVERGENT B6, `(.L_x_15) ;  /* 0x000001b000067945 */ /* 0x000fea0003800200 */
[----:B------:R-:W-:Y:S02]  /*0e40*/  IMAD.U32 R22, RZ, RZ, UR4 ;  /* 0x00000004ff167e24 */ /* 0x000fe4000f8e00ff */
[----:B0-----:R-:W-:-:S03]  /*0e50*/  IMAD.WIDE.U32 R2, R25, 0x4, R2 ;  /* 0x0000000419027825 */ /* 0x001fc600078e0002 */
[----:B------:R-:W-:-:S07]  /*0e60*/  MOV R18, R2 ;  /* 0x0000000200127202 */ /* 0x000fce0000000f00 */
.L_x_17:
[----:B------:R-:W-:Y:S01]  /*0e70*/  IMAD.MOV.U32 R19, RZ, RZ, R3 ;  /* 0x000000ffff137224 */ /* 0x000fe200078e0003 */
[----:B------:R-:W-:Y:S01]  /*0e80*/  MOV R2, 0x0 ;  /* 0x0000000000027802 */ /* 0x000fe20000000f00 */
[----:B------:R-:W0:Y:S03]  /*0e90*/  LDCU.64 UR4, c[0x4][0x8] ;  /* 0x01000100ff0477ac */ /* 0x000e260008000a00 */
[----:B------:R-:W3:Y:S01]  /*0ea0*/  LDG.E R0, desc[UR36][R18.64] ;  /* 0x0000002412007981 */ /* 0x000ee2000c1e1900 */
[----:B------:R-:W-:Y:S01]  /*0eb0*/  VIADD R22, R22, 0x1 ;  /* 0x0000000116167836 */ /* 0x000fe20000000000 */
[----:B------:R-:W1:Y:S01]  /*0ec0*/  LDC.64 R2, c[0x4][R2] ;  /* 0x0100000002027b82 */ /* 0x000e620000000a00 */
[----:B------:R-:W-:Y:S01]  /*0ed0*/  IMAD.MOV.U32 R6, RZ, RZ, R24 ;  /* 0x000000ffff067224 */ /* 0x000fe200078e0018 */
[----:B------:R-:W-:Y:S02]  /*0ee0*/  MOV R7, R23 ;  /* 0x0000001700077202 */ /* 0x000fe40000000f00 */
[----:B------:R-:W-:-:S04]  /*0ef0*/  ISETP.NE.AND P0, PT, R22, RZ, PT ;  /* 0x000000ff1600720c */ /* 0x000fc80003f05270 */
[----:B------:R-:W-:Y:S02]  /*0f00*/  P2R R25, PR, RZ, 0x1 ;  /* 0x00000001ff197803 */ /* 0x000fe40000000000 */
[----:B0-----:R-:W-:Y:S01]  /*0f10*/  MOV R4, UR4 ;  /* 0x0000000400047c02 */ /* 0x001fe20008000f00 */
[----:B------:R-:W-:Y:S01]  /*0f20*/  IMAD.U32 R5, RZ, RZ, UR5 ;  /* 0x00000005ff057e24 */ /* 0x000fe2000f8e00ff */
[----:B---3--:R-:W0:Y:S02]  /*0f30*/  F2F.F64.F32 R8, R0 ;  /* 0x0000000000087310 */ /* 0x008e240000201800 */
[----:B01----:R0:W-:Y:S04]  /*0f40*/  STL.64 [R1], R8 ;  /* 0x0000000801007387 */ /* 0x0031e80000100a00 */
[----:B------:R-:W-:-:S07]  /*0f50*/  LEPC R20, `(.L_x_16) ;  /* 0x000000001014794e */ /* 0x000fce0000000000 */
[----:B0-2---:R-:W-:Y:S05]  /*0f60*/  CALL.ABS.NOINC R2 ;  /* 0x0000000002007343 */ /* 0x005fea0003c00000 */
.L_x_16:
[----:B------:R0:W2:Y:S01]  /*0f70*/  LDG.E R2, desc[UR36][R18.64] ;  /* 0x0000002412027981 */ /* 0x0000a2000c1e1900 */
[----:B------:R-:W-:Y:S02]  /*0f80*/  ISETP.NE.AND P6, PT, R25, RZ, PT ;  /* 0x000000ff1900720c */ /* 0x000fe40003fc5270 */
[----:B0-----:R-:W-:Y:S01]  /*0f90*/  IADD3 R18, P0, PT, R18, 0x4, RZ ;  /* 0x0000000412127810 */ /* 0x001fe20007f1e0ff */
[----:B--2---:R-:W0:Y:S02]  /*0fa0*/  F2F.F64.F32 R2, R2 ;  /* 0x0000000200027310 */ /* 0x004e240000201800 */
[----:B0-----:R-:W-:Y:S02]  /*0fb0*/  DADD R16, R2, R16 ;  /* 0x0000000002107229 */ /* 0x001fe40000000010 */
[----:B------:R-:W-:-:S06]  /*0fc0*/  IMAD.X R3, RZ, RZ, R19, P0 ;  /* 0x000000ffff037224 */ /* 0x000fcc00000e0613 */
[----:B------:R-:W-:Y:S05]  /*0fd0*/  @P6 BRA `(.L_x_17) ;  /* 0xfffffffc00a46947 */ /* 0x000fea000383ffff */
[----:B------:R-:W-:Y:S05]  /*0fe0*/  BSYNC.RECONVERGENT B6 ;  /* 0x0000000000067941 */ /* 0x000fea0003800200 */
.L_x_15:
[----:B------:R-:W2:Y:S01]  /*0ff0*/  F2F.F32.F64 R17, R16 ;  /* 0x0000001000117310 */ /* 0x000ea20000301000 */
[----:B0-----:R-:W0:Y:S01]  /*1000*/  LDC.64 R2, c[0x0][0x398] ;  /* 0x0000e600ff027b82 */ /* 0x001e220000000a00 */
[----:B--2---:R-:W-:-:S04]  /*1010*/  FADD R26, R26, R17 ;  /* 0x000000111a1a7221 */ /* 0x004fc80000000000 */
[----:B------:R-:W-:-:S05]  /*1020*/  FMUL R5, R26, 0.5 ;  /* 0x3f0000001a057820 */ /* 0x000fca0000400000 */
[----:B0-----:R-:W-:Y:S01]  /*1030*/  REDG.E.ADD.F32.FTZ.RN.STRONG.GPU desc[UR36][R2.64], R5 ;  /* 0x00000005020079a6 */ /* 0x001fe2000c12f324 */
[----:B------:R-:W-:Y:S05]  /*1040*/  EXIT ;  /* 0x000000000000794d */ /* 0x000fea0003800000 */
.L_x_18:
[----:B------:R-:W-:-:S00]  /*1050*/  BRA `(.L_x_18) ;  /* 0xfffffffc00fc7947 */ /* 0x000fc0000383ffff */
[----:B------:R-:W-:-:S00]  /*1060*/  NOP ;  /* 0x0000000000007918 */ /* 0x000fc00000000000 */
        /* <DEDUP_REMOVED lines=9> */
.L_x_19:


//--------------------- .nv.global.init           --------------------------
	.section	.nv.global.init,"aw",@progbits
.nv.global.init:
	.type		$str,@object
	.size		$str,(.L_0 - $str)
$str:
        /*0000*/ 	.byte	0x20, 0x20, 0x20, 0x25, 0x66, 0x0a, 0x00
.L_0:


//--------------------- .nv.shared.reserved.0     --------------------------
	.section	.nv.shared.reserved.0,"aw",@nobits
	.weak		__nv_reservedSMEM_offset_0_alias
	.size		__nv_reservedSMEM_offset_0_alias, 0, 64
	.other		__nv_reservedSMEM_offset_0_alias,@"STO_CUDA_RESERVED_SHARED STV_DEFAULT"
__nv_reservedSMEM_offset_0_alias:
	.zero		0
	.zero		64


//--------------------- .nv.constant0._Z20numericalIntegrationPfjiffS_ --------------------------
	.section	.nv.constant0._Z20numericalIntegrationPfjiffS_,"a",@progbits
	.sectionflags	@""
	.align	4
.nv.constant0._Z20numericalIntegrationPfjiffS_:
	.zero		928


//--------------------- SYMBOLS --------------------------

	.type		.nv.reservedSmem.offset0,@object
	.size		.nv.reservedSmem.offset0,0x4
	.type		vprintf,@function
